//
// Generated by NVIDIA NVVM Compiler
//
// Compiler Build ID: CL-36424714
// Cuda compilation tools, release 13.0, V13.0.88
// Based on NVVM 20.0.0
//

.version 9.0
.target sm_100
.address_size 64

	// .globl	_Z3addxPfS_

.visible .entry _Z3addxPfS_(
	.param .u64 _Z3addxPfS__param_0,
	.param .u64 .ptr .align 1 _Z3addxPfS__param_1,
	.param .u64 .ptr .align 1 _Z3addxPfS__param_2
)
{
	.reg .pred 	%p<3>;
	.reg .b32 	%r<10>;
	.reg .b32 	%f<4>;
	.reg .b64 	%rd<13>;

	ld.param.u64 	%rd6, [_Z3addxPfS__param_0];
	ld.param.u64 	%rd7, [_Z3addxPfS__param_1];
	ld.param.u64 	%rd8, [_Z3addxPfS__param_2];
	mov.u32 	%r6, %ctaid.x;
	mov.u32 	%r1, %ntid.x;
	mov.u32 	%r7, %tid.x;
	mad.lo.s32 	%r9, %r6, %r1, %r7;
	cvt.s64.s32 	%rd12, %r9;
	setp.le.s64 	%p1, %rd6, %rd12;
	@%p1 bra 	$L__BB0_3;
	mov.u32 	%r8, %nctaid.x;
	mul.lo.s32 	%r3, %r1, %r8;
	cvta.to.global.u64 	%rd2, %rd7;
	cvta.to.global.u64 	%rd3, %rd8;
$L__BB0_2:
	shl.b64 	%rd9, %rd12, 2;
	add.s64 	%rd10, %rd2, %rd9;
	ld.global.f32 	%f1, [%rd10];
	add.s64 	%rd11, %rd3, %rd9;
	ld.global.f32 	%f2, [%rd11];
	add.f32 	%f3, %f1, %f2;
	st.global.f32 	[%rd11], %f3;
	add.s32 	%r9, %r9, %r3;
	cvt.s64.s32 	%rd12, %r9;
	setp.gt.s64 	%p2, %rd6, %rd12;
	@%p2 bra 	$L__BB0_2;
$L__BB0_3:
	ret;

}


// ===== COMPILED SASS (sm_100) =====

	.target	sm_100

	.elftype	@"ET_EXEC"


//--------------------- .note.nv.tkinfo           --------------------------
	.section	.note.nv.tkinfo,"",@"SHT_NOTE"
	.sectionflags	@"SHF_NOTE_NV_TKINFO"
	.tkinfo
        /*0018*/ 	.word	0x00000002
        /*0030*/ 	.string	""
        /*0030*/ 	.string	"ptxas"
        /*0030*/ 	.string	"Cuda compilation tools, release 13.0, V13.0.88"
        /*0030*/ 	.string	"Build cuda_13.0.r13.0/compiler.36424714_0"
        /*0030*/ 	.string	"-arch sm_100 -m 64 "



//--------------------- .note.nv.cuinfo           --------------------------
	.section	.note.nv.cuinfo,"",@"SHT_NOTE"
	.sectionflags	@"SHF_NOTE_NV_CUINFO"
        /*0018*/ 	.short	0x0002
        /*001a*/ 	.short	0x0064
        /*001c*/ 	.short	0x0082
	.zero		2


//--------------------- .nv.info                  --------------------------
	.section	.nv.info,"",@"SHT_CUDA_INFO"
	.align	4


	//----- nvinfo : EIATTR_REGCOUNT
	.align		4
        /*0000*/ 	.byte	0x04, 0x2f
        /*0002*/ 	.short	(.L_1 - .L_0)
	.align		4
.L_0:
        /*0004*/ 	.word	index@(_Z3addxPfS_)
        /*0008*/ 	.word	0x0000000e


	//----- nvinfo : EIATTR_FRAME_SIZE
	.align		4
.L_1:
        /*000c*/ 	.byte	0x04, 0x11
        /*000e*/ 	.short	(.L_3 - .L_2)
	.align		4
.L_2:
        /*0010*/ 	.word	index@(_Z3addxPfS_)
        /*0014*/ 	.word	0x00000000


	//----- nvinfo : EIATTR_MIN_STACK_SIZE
	.align		4
.L_3:
        /*0018*/ 	.byte	0x04, 0x12
        /*001a*/ 	.short	(.L_5 - .L_4)
	.align		4
.L_4:
        /*001c*/ 	.word	index@(_Z3addxPfS_)
        /*0020*/ 	.word	0x00000000
.L_5:


//--------------------- .nv.compat                --------------------------
	.section	.nv.compat,"",@"SHT_CUDA_COMPAT_INFO"
	.align	4
        /*0000*/ 	.byte	0x02, 0x09, 0x00, 0x00, 0x02, 0x02, 0x01, 0x00, 0x02, 0x05, 0x05, 0x00, 0x03, 0x07, 0x01, 0x01
        /*0010*/ 	.byte	0x02, 0x03, 0x00, 0x00, 0x02, 0x06, 0x01, 0x00, 0x04, 0x0b, 0x08, 0x00, 0x09, 0x00, 0x00, 0x00
        /*0020*/ 	.byte	0x00, 0x00, 0x00, 0x00


//--------------------- .nv.info._Z3addxPfS_      --------------------------
	.section	.nv.info._Z3addxPfS_,"",@"SHT_CUDA_INFO"
	.sectionflags	@""
	.align	4


	//----- nvinfo : EIATTR_CUDA_API_VERSION
	.align		4
        /*0000*/ 	.byte	0x04, 0x37
        /*0002*/ 	.short	(.L_7 - .L_6)
.L_6:
        /*0004*/ 	.word	0x00000082


	//----- nvinfo : EIATTR_KPARAM_INFO
	.align		4
.L_7:
        /*0008*/ 	.byte	0x04, 0x17
        /*000a*/ 	.short	(.L_9 - .L_8)
.L_8:
        /*000c*/ 	.word	0x00000000
        /*0010*/ 	.short	0x0002
        /*0012*/ 	.short	0x0010
        /*0014*/ 	.byte	0x00, 0xf5, 0x21, 0x00


	//----- nvinfo : EIATTR_KPARAM_INFO
	.align		4
.L_9:
        /*0018*/ 	.byte	0x04, 0x17
        /*001a*/ 	.short	(.L_11 - .L_10)
.L_10:
        /*001c*/ 	.word	0x00000000
        /*0020*/ 	.short	0x0001
        /*0022*/ 	.short	0x0008
        /*0024*/ 	.byte	0x00, 0xf5, 0x21, 0x00


	//----- nvinfo : EIATTR_KPARAM_INFO
	.align		4
.L_11:
        /*0028*/ 	.byte	0x04, 0x17
        /*002a*/ 	.short	(.L_13 - .L_12)
.L_12:
        /*002c*/ 	.word	0x00000000
        /*0030*/ 	.short	0x0000
        /*0032*/ 	.short	0x0000
        /*0034*/ 	.byte	0x00, 0xf0, 0x21, 0x00


	//----- nvinfo : EIATTR_SPARSE_MMA_MASK
	.align		4
.L_13:
        /*0038*/ 	.byte	0x03, 0x50
        /*003a*/ 	.short	0x0000


	//----- nvinfo : EIATTR_MAXREG_COUNT
	.align		4
        /*003c*/ 	.byte	0x03, 0x1b
        /*003e*/ 	.short	0x00ff


	//----- nvinfo : EIATTR_MERCURY_ISA_VERSION
	.align		4
        /*0040*/ 	.byte	0x03, 0x5f
        /*0042*/ 	.short	0x0101


	//----- nvinfo : EIATTR_VRC_CTA_INIT_COUNT
	.align		4
        /*0044*/ 	.byte	0x02, 0x4a
	.zero		1
	.zero		1


	//----- nvinfo : EIATTR_EXIT_INSTR_OFFSETS
	.align		4
        /*0048*/ 	.byte	0x04, 0x1c
        /*004a*/ 	.short	(.L_15 - .L_14)


	//   ....[0]....
.L_14:
        /*004c*/ 	.word	0x00000090


	//   ....[1]....
        /*0050*/ 	.word	0x00000210


	//----- nvinfo : EIATTR_CRS_STACK_SIZE
	.align		4
.L_15:
        /*0054*/ 	.byte	0x04, 0x1e
        /*0056*/ 	.short	(.L_17 - .L_16)
.L_16:
        /*0058*/ 	.word	0x00000000


	//----- nvinfo : EIATTR_CBANK_PARAM_SIZE
	.align		4
.L_17:
        /*005c*/ 	.byte	0x03, 0x19
        /*005e*/ 	.short	0x0018


	//----- nvinfo : EIATTR_PARAM_CBANK
	.align		4
        /*0060*/ 	.byte	0x04, 0x0a
        /*0062*/ 	.short	(.L_19 - .L_18)
	.align		4
.L_18:
        /*0064*/ 	.word	index@(.nv.constant0._Z3addxPfS_)
        /*0068*/ 	.short	0x0380
        /*006a*/ 	.short	0x0018


	//----- nvinfo : EIATTR_SW_WAR
	.align		4
.L_19:
        /*006c*/ 	.byte	0x04, 0x36
        /*006e*/ 	.short	(.L_21 - .L_20)
.L_20:
        /*0070*/ 	.word	0x00000008
.L_21:


//--------------------- .nv.callgraph             --------------------------
	.section	.nv.callgraph,"",@"SHT_CUDA_CALLGRAPH"
	.align	4
	.sectionentsize	8
	.align		4
        /*0000*/ 	.word	0x00000000
	.align		4
        /*0004*/ 	.word	0xffffffff
	.align		4
        /*0008*/ 	.word	0x00000000
	.align		4
        /*000c*/ 	.word	0xfffffffe
	.align		4
        /*0010*/ 	.word	0x00000000
	.align		4
        /*0014*/ 	.word	0xfffffffd
	.align		4
        /*0018*/ 	.word	0x00000000
	.align		4
        /*001c*/ 	.word	0xfffffffc


//--------------------- .text._Z3addxPfS_         --------------------------
	.section	.text._Z3addxPfS_,"ax",@progbits
	.align	128
        .global         _Z3addxPfS_
        .type           _Z3addxPfS_,@function
        .size           _Z3addxPfS_,(.L_x_2 - _Z3addxPfS_)
        .other          _Z3addxPfS_,@"STO_CUDA_ENTRY STV_DEFAULT"
_Z3addxPfS_:
.text._Z3addxPfS_:
[----:B------:R-:W-:Y:S01]  /*0000*/  LDC R1, c[0x0][0x37c] ;  /* 0x0000df00ff017b82 */ /* 0x000fe20000000800 */
[----:B------:R-:W0:Y:S07]  /*0010*/  S2R R0, SR_TID.X ;  /* 0x0000000000007919 */ /* 0x000e2e0000002100 */
[----:B------:R-:W0:Y:S01]  /*0020*/  S2UR UR4, SR_CTAID.X ;  /* 0x00000000000479c3 */ /* 0x000e220000002500 */
[----:B------:R-:W1:Y:S07]  /*0030*/  LDCU.64 UR8, c[0x0][0x380] ;  /* 0x00007000ff0877ac */ /* 0x000e6e0008000a00 */
[----:B------:R-:W0:Y:S02]  /*0040*/  LDC R7, c[0x0][0x360] ;  /* 0x0000d800ff077b82 */ /* 0x000e240000000800 */
[----:B0-----:R-:W-:-:S05]  /*0050*/  IMAD R0, R7, UR4, R0 ;  /* 0x0000000407007c24 */ /* 0x001fca000f8e0200 */
[----:B-1----:R-:W-:Y:S02]  /*0060*/  ISETP.GE.U32.AND P0, PT, R0, UR8, PT ;  /* 0x0000000800007c0c */ /* 0x002fe4000bf06070 */
[----:B------:R-:W-:-:S04]  /*0070*/  SHF.R.S32.HI R2, RZ, 0x1f, R0 ;  /* 0x0000001fff027819 */ /* 0x000fc80000011400 */
[----:B------:R-:W-:-:S13]  /*0080*/  ISETP.GE.AND.EX P0, PT, R2, UR9, PT, P0 ;  /* 0x0000000902007c0c */ /* 0x000fda000bf06300 */
[----:B------:R-:W-:Y:S05]  /*0090*/  @P0 EXIT ;  /* 0x000000000000094d */ /* 0x000fea0003800000 */
[----:B------:R-:W0:Y:S01]  /*00a0*/  LDCU UR4, c[0x0][0x370] ;  /* 0x00006e00ff0477ac */ /* 0x000e220008000800 */
[----:B------:R-:W-:Y:S02]  /*00b0*/  IMAD.MOV.U32 R11, RZ, RZ, R2 ;  /* 0x000000ffff0b7224 */ /* 0x000fe400078e0002 */
[----:B------:R-:W-:Y:S01]  /*00c0*/  IMAD.MOV.U32 R6, RZ, RZ, R0 ;  /* 0x000000ffff067224 */ /* 0x000fe200078e0000 */
[----:B------:R-:W1:Y:S01]  /*00d0*/  LDCU.64 UR6, c[0x0][0x358] ;  /* 0x00006b00ff0677ac */ /* 0x000e620008000a00 */
[----:B------:R-:W2:Y:S01]  /*00e0*/  LDCU.64 UR10, c[0x0][0x388] ;  /* 0x00007100ff0a77ac */ /* 0x000ea20008000a00 */
[----:B------:R-:W3:Y:S01]  /*00f0*/  LDCU.64 UR12, c[0x0][0x390] ;  /* 0x00007200ff0c77ac */ /* 0x000ee20008000a00 */
[----:B0-----:R-:W-:-:S07]  /*0100*/  IMAD R7, R7, UR4, RZ ;  /* 0x0000000407077c24 */ /* 0x001fce000f8e02ff */
.L_x_0:
[C---:B0-----:R-:W-:Y:S01]  /*0110*/  IMAD.SHL.U32 R2, R6.reuse, 0x4, RZ ;  /* 0x0000000406027824 */ /* 0x041fe200078e00ff */
[----:B------:R-:W-:-:S04]  /*0120*/  SHF.L.U64.HI R3, R6, 0x2, R11 ;  /* 0x0000000206037819 */ /* 0x000fc8000001020b */
[C---:B--2---:R-:W-:Y:S02]  /*0130*/  IADD3 R4, P0, PT, R2.reuse, UR10, RZ ;  /* 0x0000000a02047c10 */ /* 0x044fe4000ff1e0ff */
[----:B---3--:R-:W-:Y:S02]  /*0140*/  IADD3 R2, P1, PT, R2, UR12, RZ ;  /* 0x0000000c02027c10 */ /* 0x008fe4000ff3e0ff */
[C---:B------:R-:W-:Y:S02]  /*0150*/  IADD3.X R5, PT, PT, R3.reuse, UR11, RZ, P0, !PT ;  /* 0x0000000b03057c10 */ /* 0x040fe400087fe4ff */
[----:B------:R-:W-:-:S03]  /*0160*/  IADD3.X R3, PT, PT, R3, UR13, RZ, P1, !PT ;  /* 0x0000000d03037c10 */ /* 0x000fc60008ffe4ff */
[----:B-1----:R-:W2:Y:S04]  /*0170*/  LDG.E R4, desc[UR6][R4.64] ;  /* 0x0000000604047981 */ /* 0x002ea8000c1e1900 */
[----:B------:R-:W2:Y:S01]  /*0180*/  LDG.E R9, desc[UR6][R2.64] ;  /* 0x0000000602097981 */ /* 0x000ea2000c1e1900 */
[----:B------:R-:W-:-:S04]  /*0190*/  IMAD.IADD R6, R7, 0x1, R0 ;  /* 0x0000000107067824 */ /* 0x000fc800078e0200 */
[--C-:B------:R-:W-:Y:S01]  /*01a0*/  IMAD.MOV.U32 R0, RZ, RZ, R6.reuse ;  /* 0x000000ffff007224 */ /* 0x100fe200078e0006 */
[----:B------:R-:W-:Y:S02]  /*01b0*/  ISETP.GE.U32.AND P0, PT, R6, UR8, PT ;  /* 0x0000000806007c0c */ /* 0x000fe4000bf06070 */
[----:B------:R-:W-:-:S04]  /*01c0*/  SHF.R.S32.HI R11, RZ, 0x1f, R6 ;  /* 0x0000001fff0b7819 */ /* 0x000fc80000011406 */
[----:B------:R-:W-:Y:S01]  /*01d0*/  ISETP.GE.AND.EX P0, PT, R11, UR9, PT, P0 ;  /* 0x000000090b007c0c */ /* 0x000fe2000bf06300 */
[----:B--2---:R-:W-:-:S05]  /*01e0*/  FADD R9, R4, R9 ;  /* 0x0000000904097221 */ /* 0x004fca0000000000 */
[----:B------:R0:W-:Y:S07]  /*01f0*/  STG.E desc[UR6][R2.64], R9 ;  /* 0x0000000902007986 */ /* 0x0001ee000c101906 */
[----:B------:R-:W-:Y:S05]  /*0200*/  @!P0 BRA `(.L_x_0) ;  /* 0xfffffffc00c08947 */ /* 0x000fea000383ffff */
[----:B------:R-:W-:Y:S05]  /*0210*/  EXIT ;  /* 0x000000000000794d */ /* 0x000fea0003800000 */
.L_x_1:
[----:B------:R-:W-:-:S00]  /*0220*/  BRA `(.L_x_1) ;  /* 0xfffffffc00fc7947 */ /* 0x000fc0000383ffff */
[----:B------:R-:W-:-:S00]  /*0230*/  NOP ;  /* 0x0000000000007918 */ /* 0x000fc00000000000 */
        /* <DEDUP_REMOVED lines=12> */
.L_x_2:


//--------------------- .nv.shared.reserved.0     --------------------------
	.section	.nv.shared.reserved.0,"aw",@nobits
	.weak		__nv_reservedSMEM_offset_0_alias
	.size		__nv_reservedSMEM_offset_0_alias, 0, 64
	.other		__nv_reservedSMEM_offset_0_alias,@"STO_CUDA_RESERVED_SHARED STV_DEFAULT"
__nv_reservedSMEM_offset_0_alias:
	.zero		0
	.zero		64


//--------------------- .nv.constant0._Z3addxPfS_ --------------------------
	.section	.nv.constant0._Z3addxPfS_,"a",@progbits
	.sectionflags	@""
	.align	4
.nv.constant0._Z3addxPfS_:
	.zero		920


//--------------------- SYMBOLS --------------------------

	.type		.nv.reservedSmem.offset0,@object
	.size		.nv.reservedSmem.offset0,0x4
